//
// Generated by NVIDIA NVVM Compiler
//
// Compiler Build ID: CL-36424714
// Cuda compilation tools, release 13.0, V13.0.88
// Based on NVVM 20.0.0
//

.version 9.0
.target sm_100
.address_size 64

	// .globl	_Z18calcular_pi_sharedPf
// _ZZ18calcular_pi_sharedPfE5array has been demoted

.visible .entry _Z18calcular_pi_sharedPf(
	.param .u64 .ptr .align 1 _Z18calcular_pi_sharedPf_param_0
)
{
	.reg .pred 	%p<10>;
	.reg .b32 	%r<9>;
	.reg .b32 	%f<24>;
	.reg .b64 	%rd<3>;
	// demoted variable
	.shared .align 4 .b8 _ZZ18calcular_pi_sharedPfE5array[512];
	ld.param.u64 	%rd1, [_Z18calcular_pi_sharedPf_param_0];
	mov.u32 	%r1, %tid.x;
	mad.lo.s32 	%r3, %r1, %r1, %r1;
	add.s32 	%r4, %r1, %r3;
	add.s32 	%r5, %r4, 1;
	setp.lt.u32 	%p1, %r5, 2;
	selp.b32 	%r6, %r5, 0, %p1;
	cvt.rn.f32.u32 	%f1, %r6;
	shl.b32 	%r7, %r1, 2;
	mov.u32 	%r8, _ZZ18calcular_pi_sharedPfE5array;
	add.s32 	%r2, %r8, %r7;
	st.shared.f32 	[%r2], %f1;
	bar.sync 	0;
	setp.gt.u32 	%p2, %r1, 63;
	@%p2 bra 	$L__BB0_2;
	ld.shared.f32 	%f2, [%r2];
	ld.shared.f32 	%f3, [%r2+256];
	add.f32 	%f4, %f2, %f3;
	st.shared.f32 	[%r2], %f4;
$L__BB0_2:
	bar.sync 	0;
	setp.gt.u32 	%p3, %r1, 31;
	@%p3 bra 	$L__BB0_4;
	ld.shared.f32 	%f5, [%r2];
	ld.shared.f32 	%f6, [%r2+128];
	add.f32 	%f7, %f5, %f6;
	st.shared.f32 	[%r2], %f7;
$L__BB0_4:
	bar.sync 	0;
	setp.gt.u32 	%p4, %r1, 15;
	@%p4 bra 	$L__BB0_6;
	ld.shared.f32 	%f8, [%r2];
	ld.shared.f32 	%f9, [%r2+64];
	add.f32 	%f10, %f8, %f9;
	st.shared.f32 	[%r2], %f10;
$L__BB0_6:
	bar.sync 	0;
	setp.gt.u32 	%p5, %r1, 7;
	@%p5 bra 	$L__BB0_8;
	ld.shared.f32 	%f11, [%r2];
	ld.shared.f32 	%f12, [%r2+32];
	add.f32 	%f13, %f11, %f12;
	st.shared.f32 	[%r2], %f13;
$L__BB0_8:
	bar.sync 	0;
	setp.gt.u32 	%p6, %r1, 3;
	@%p6 bra 	$L__BB0_10;
	ld.shared.f32 	%f14, [%r2];
	ld.shared.f32 	%f15, [%r2+16];
	add.f32 	%f16, %f14, %f15;
	st.shared.f32 	[%r2], %f16;
$L__BB0_10:
	bar.sync 	0;
	setp.gt.u32 	%p7, %r1, 1;
	@%p7 bra 	$L__BB0_12;
	ld.shared.f32 	%f17, [%r2];
	ld.shared.f32 	%f18, [%r2+8];
	add.f32 	%f19, %f17, %f18;
	st.shared.f32 	[%r2], %f19;
$L__BB0_12:
	bar.sync 	0;
	setp.ne.s32 	%p8, %r1, 0;
	@%p8 bra 	$L__BB0_14;
	ld.shared.f32 	%f20, [%r2];
	ld.shared.f32 	%f21, [_ZZ18calcular_pi_sharedPfE5array+4];
	add.f32 	%f22, %f20, %f21;
	st.shared.f32 	[%r2], %f22;
$L__BB0_14:
	setp.ne.s32 	%p9, %r1, 0;
	bar.sync 	0;
	@%p9 bra 	$L__BB0_16;
	ld.shared.f32 	%f23, [_ZZ18calcular_pi_sharedPfE5array];
	cvta.to.global.u64 	%rd2, %rd1;
	st.global.f32 	[%rd2], %f23;
$L__BB0_16:
	ret;

}
	// .globl	_Z11calcular_piPfS_
.visible .entry _Z11calcular_piPfS_(
	.param .u64 .ptr .align 1 _Z11calcular_piPfS__param_0,
	.param .u64 .ptr .align 1 _Z11calcular_piPfS__param_1
)
{
	.reg .pred 	%p<10>;
	.reg .b32 	%r<6>;
	.reg .b32 	%f<24>;
	.reg .b64 	%rd<7>;

	ld.param.u64 	%rd3, [_Z11calcular_piPfS__param_0];
	ld.param.u64 	%rd4, [_Z11calcular_piPfS__param_1];
	cvta.to.global.u64 	%rd1, %rd4;
	mov.u32 	%r1, %tid.x;
	mad.lo.s32 	%r2, %r1, %r1, %r1;
	add.s32 	%r3, %r1, %r2;
	add.s32 	%r4, %r3, 1;
	setp.lt.u32 	%p1, %r4, 2;
	selp.b32 	%r5, %r4, 0, %p1;
	cvt.rn.f32.u32 	%f1, %r5;
	mul.wide.u32 	%rd5, %r1, 4;
	add.s64 	%rd2, %rd1, %rd5;
	st.global.f32 	[%rd2], %f1;
	bar.sync 	0;
	setp.gt.u32 	%p2, %r1, 63;
	@%p2 bra 	$L__BB1_2;
	ld.global.f32 	%f2, [%rd2];
	ld.global.f32 	%f3, [%rd2+256];
	add.f32 	%f4, %f2, %f3;
	st.global.f32 	[%rd2], %f4;
$L__BB1_2:
	bar.sync 	0;
	setp.gt.u32 	%p3, %r1, 31;
	@%p3 bra 	$L__BB1_4;
	ld.global.f32 	%f5, [%rd2];
	ld.global.f32 	%f6, [%rd2+128];
	add.f32 	%f7, %f5, %f6;
	st.global.f32 	[%rd2], %f7;
$L__BB1_4:
	bar.sync 	0;
	setp.gt.u32 	%p4, %r1, 15;
	@%p4 bra 	$L__BB1_6;
	ld.global.f32 	%f8, [%rd2];
	ld.global.f32 	%f9, [%rd2+64];
	add.f32 	%f10, %f8, %f9;
	st.global.f32 	[%rd2], %f10;
$L__BB1_6:
	bar.sync 	0;
	setp.gt.u32 	%p5, %r1, 7;
	@%p5 bra 	$L__BB1_8;
	ld.global.f32 	%f11, [%rd2];
	ld.global.f32 	%f12, [%rd2+32];
	add.f32 	%f13, %f11, %f12;
	st.global.f32 	[%rd2], %f13;
$L__BB1_8:
	bar.sync 	0;
	setp.gt.u32 	%p6, %r1, 3;
	@%p6 bra 	$L__BB1_10;
	ld.global.f32 	%f14, [%rd2];
	ld.global.f32 	%f15, [%rd2+16];
	add.f32 	%f16, %f14, %f15;
	st.global.f32 	[%rd2], %f16;
$L__BB1_10:
	bar.sync 	0;
	setp.gt.u32 	%p7, %r1, 1;
	@%p7 bra 	$L__BB1_12;
	ld.global.f32 	%f17, [%rd2];
	ld.global.f32 	%f18, [%rd2+8];
	add.f32 	%f19, %f17, %f18;
	st.global.f32 	[%rd2], %f19;
$L__BB1_12:
	bar.sync 	0;
	setp.ne.s32 	%p8, %r1, 0;
	@%p8 bra 	$L__BB1_14;
	ld.global.f32 	%f20, [%rd2];
	ld.global.f32 	%f21, [%rd1+4];
	add.f32 	%f22, %f20, %f21;
	st.global.f32 	[%rd2], %f22;
$L__BB1_14:
	setp.ne.s32 	%p9, %r1, 0;
	bar.sync 	0;
	@%p9 bra 	$L__BB1_16;
	ld.global.f32 	%f23, [%rd1];
	cvta.to.global.u64 	%rd6, %rd3;
	st.global.f32 	[%rd6], %f23;
$L__BB1_16:
	ret;

}


// ===== COMPILED SASS (sm_100) =====

	.target	sm_100

	.elftype	@"ET_EXEC"


//--------------------- .note.nv.tkinfo           --------------------------
	.section	.note.nv.tkinfo,"",@"SHT_NOTE"
	.sectionflags	@"SHF_NOTE_NV_TKINFO"
	.tkinfo
        /*0018*/ 	.word	0x00000002
        /*0030*/ 	.string	""
        /*0030*/ 	.string	"ptxas"
        /*0030*/ 	.string	"Cuda compilation tools, release 13.0, V13.0.88"
        /*0030*/ 	.string	"Build cuda_13.0.r13.0/compiler.36424714_0"
        /*0030*/ 	.string	"-arch sm_100 -m 64 "



//--------------------- .note.nv.cuinfo           --------------------------
	.section	.note.nv.cuinfo,"",@"SHT_NOTE"
	.sectionflags	@"SHF_NOTE_NV_CUINFO"
        /*0018*/ 	.short	0x0002
        /*001a*/ 	.short	0x0064
        /*001c*/ 	.short	0x0082
	.zero		2


//--------------------- .nv.info                  --------------------------
	.section	.nv.info,"",@"SHT_CUDA_INFO"
	.align	4


	//----- nvinfo : EIATTR_REGCOUNT
	.align		4
        /*0000*/ 	.byte	0x04, 0x2f
        /*0002*/ 	.short	(.L_1 - .L_0)
	.align		4
.L_0:
        /*0004*/ 	.word	index@(_Z18calcular_pi_sharedPf)
        /*0008*/ 	.word	0x0000000a


	//----- nvinfo : EIATTR_FRAME_SIZE
	.align		4
.L_1:
        /*000c*/ 	.byte	0x04, 0x11
        /*000e*/ 	.short	(.L_3 - .L_2)
	.align		4
.L_2:
        /*0010*/ 	.word	index@(_Z18calcular_pi_sharedPf)
        /*0014*/ 	.word	0x00000000


	//----- nvinfo : EIATTR_REGCOUNT
	.align		4
.L_3:
        /*0018*/ 	.byte	0x04, 0x2f
        /*001a*/ 	.short	(.L_5 - .L_4)
	.align		4
.L_4:
        /*001c*/ 	.word	index@(_Z11calcular_piPfS_)
        /*0020*/ 	.word	0x0000000a


	//----- nvinfo : EIATTR_FRAME_SIZE
	.align		4
.L_5:
        /*0024*/ 	.byte	0x04, 0x11
        /*0026*/ 	.short	(.L_7 - .L_6)
	.align		4
.L_6:
        /*0028*/ 	.word	index@(_Z11calcular_piPfS_)
        /*002c*/ 	.word	0x00000000


	//----- nvinfo : EIATTR_MIN_STACK_SIZE
	.align		4
.L_7:
        /*0030*/ 	.byte	0x04, 0x12
        /*0032*/ 	.short	(.L_9 - .L_8)
	.align		4
.L_8:
        /*0034*/ 	.word	index@(_Z11calcular_piPfS_)
        /*0038*/ 	.word	0x00000000


	//----- nvinfo : EIATTR_MIN_STACK_SIZE
	.align		4
.L_9:
        /*003c*/ 	.byte	0x04, 0x12
        /*003e*/ 	.short	(.L_11 - .L_10)
	.align		4
.L_10:
        /*0040*/ 	.word	index@(_Z18calcular_pi_sharedPf)
        /*0044*/ 	.word	0x00000000
.L_11:


//--------------------- .nv.compat                --------------------------
	.section	.nv.compat,"",@"SHT_CUDA_COMPAT_INFO"
	.align	4
        /*0000*/ 	.byte	0x02, 0x09, 0x00, 0x00, 0x02, 0x02, 0x01, 0x00, 0x02, 0x05, 0x05, 0x00, 0x03, 0x07, 0x01, 0x01
        /*0010*/ 	.byte	0x02, 0x03, 0x00, 0x00, 0x02, 0x06, 0x01, 0x00, 0x04, 0x0b, 0x08, 0x00, 0x09, 0x00, 0x00, 0x00
        /*0020*/ 	.byte	0x00, 0x00, 0x00, 0x00


//--------------------- .nv.info._Z11calcular_piPfS_ --------------------------
	.section	.nv.info._Z11calcular_piPfS_,"",@"SHT_CUDA_INFO"
	.sectionflags	@""
	.align	4


	//----- nvinfo : EIATTR_CUDA_API_VERSION
	.align		4
        /*0000*/ 	.byte	0x04, 0x37
        /*0002*/ 	.short	(.L_13 - .L_12)
.L_12:
        /*0004*/ 	.word	0x00000082


	//----- nvinfo : EIATTR_KPARAM_INFO
	.align		4
.L_13:
        /*0008*/ 	.byte	0x04, 0x17
        /*000a*/ 	.short	(.L_15 - .L_14)
.L_14:
        /*000c*/ 	.word	0x00000000
        /*0010*/ 	.short	0x0001
        /*0012*/ 	.short	0x0008
        /*0014*/ 	.byte	0x00, 0xf5, 0x21, 0x00


	//----- nvinfo : EIATTR_KPARAM_INFO
	.align		4
.L_15:
        /*0018*/ 	.byte	0x04, 0x17
        /*001a*/ 	.short	(.L_17 - .L_16)
.L_16:
        /*001c*/ 	.word	0x00000000
        /*0020*/ 	.short	0x0000
        /*0022*/ 	.short	0x0000
        /*0024*/ 	.byte	0x00, 0xf5, 0x21, 0x00


	//----- nvinfo : EIATTR_SPARSE_MMA_MASK
	.align		4
.L_17:
        /*0028*/ 	.byte	0x03, 0x50
        /*002a*/ 	.short	0x0000


	//----- nvinfo : EIATTR_MAXREG_COUNT
	.align		4
        /*002c*/ 	.byte	0x03, 0x1b
        /*002e*/ 	.short	0x00ff


	//----- nvinfo : EIATTR_NUM_BARRIERS
	.align		4
        /*0030*/ 	.byte	0x02, 0x4c
        /*0032*/ 	.byte	0x01
	.zero		1


	//----- nvinfo : EIATTR_MERCURY_ISA_VERSION
	.align		4
        /*0034*/ 	.byte	0x03, 0x5f
        /*0036*/ 	.short	0x0101


	//----- nvinfo : EIATTR_VRC_CTA_INIT_COUNT
	.align		4
        /*0038*/ 	.byte	0x02, 0x4a
	.zero		1
	.zero		1


	//----- nvinfo : EIATTR_EXIT_INSTR_OFFSETS
	.align		4
        /*003c*/ 	.byte	0x04, 0x1c
        /*003e*/ 	.short	(.L_19 - .L_18)


	//   ....[0]....
.L_18:
        /*0040*/ 	.word	0x000004c0


	//   ....[1]....
        /*0044*/ 	.word	0x00000510


	//----- nvinfo : EIATTR_CRS_STACK_SIZE
	.align		4
.L_19:
        /*0048*/ 	.byte	0x04, 0x1e
        /*004a*/ 	.short	(.L_21 - .L_20)
.L_20:
        /*004c*/ 	.word	0x00000000


	//----- nvinfo : EIATTR_CBANK_PARAM_SIZE
	.align		4
.L_21:
        /*0050*/ 	.byte	0x03, 0x19
        /*0052*/ 	.short	0x0010


	//----- nvinfo : EIATTR_PARAM_CBANK
	.align		4
        /*0054*/ 	.byte	0x04, 0x0a
        /*0056*/ 	.short	(.L_23 - .L_22)
	.align		4
.L_22:
        /*0058*/ 	.word	index@(.nv.constant0._Z11calcular_piPfS_)
        /*005c*/ 	.short	0x0380
        /*005e*/ 	.short	0x0010


	//----- nvinfo : EIATTR_SW_WAR
	.align		4
.L_23:
        /*0060*/ 	.byte	0x04, 0x36
        /*0062*/ 	.short	(.L_25 - .L_24)
.L_24:
        /*0064*/ 	.word	0x00000008
.L_25:


//--------------------- .nv.info._Z18calcular_pi_sharedPf --------------------------
	.section	.nv.info._Z18calcular_pi_sharedPf,"",@"SHT_CUDA_INFO"
	.sectionflags	@""
	.align	4


	//----- nvinfo : EIATTR_CUDA_API_VERSION
	.align		4
        /*0000*/ 	.byte	0x04, 0x37
        /*0002*/ 	.short	(.L_27 - .L_26)
.L_26:
        /*0004*/ 	.word	0x00000082


	//----- nvinfo : EIATTR_KPARAM_INFO
	.align		4
.L_27:
        /*0008*/ 	.byte	0x04, 0x17
        /*000a*/ 	.short	(.L_29 - .L_28)
.L_28:
        /*000c*/ 	.word	0x00000000
        /*0010*/ 	.short	0x0000
        /*0012*/ 	.short	0x0000
        /*0014*/ 	.byte	0x00, 0xf5, 0x21, 0x00


	//----- nvinfo : EIATTR_SPARSE_MMA_MASK
	.align		4
.L_29:
        /*0018*/ 	.byte	0x03, 0x50
        /*001a*/ 	.short	0x0000


	//----- nvinfo : EIATTR_MAXREG_COUNT
	.align		4
        /*001c*/ 	.byte	0x03, 0x1b
        /*001e*/ 	.short	0x00ff


	//----- nvinfo : EIATTR_NUM_BARRIERS
	.align		4
        /*0020*/ 	.byte	0x02, 0x4c
        /*0022*/ 	.byte	0x01
	.zero		1


	//----- nvinfo : EIATTR_MERCURY_ISA_VERSION
	.align		4
        /*0024*/ 	.byte	0x03, 0x5f
        /*0026*/ 	.short	0x0101


	//----- nvinfo : EIATTR_VRC_CTA_INIT_COUNT
	.align		4
        /*0028*/ 	.byte	0x02, 0x4a
	.zero		1
	.zero		1


	//----- nvinfo : EIATTR_EXIT_INSTR_OFFSETS
	.align		4
        /*002c*/ 	.byte	0x04, 0x1c
        /*002e*/ 	.short	(.L_31 - .L_30)


	//   ....[0]....
.L_30:
        /*0030*/ 	.word	0x00000370


	//   ....[1]....
        /*0034*/ 	.word	0x000003c0


	//----- nvinfo : EIATTR_CBANK_PARAM_SIZE
	.align		4
.L_31:
        /*0038*/ 	.byte	0x03, 0x19
        /*003a*/ 	.short	0x0008


	//----- nvinfo : EIATTR_PARAM_CBANK
	.align		4
        /*003c*/ 	.byte	0x04, 0x0a
        /*003e*/ 	.short	(.L_33 - .L_32)
	.align		4
.L_32:
        /*0040*/ 	.word	index@(.nv.constant0._Z18calcular_pi_sharedPf)
        /*0044*/ 	.short	0x0380
        /*0046*/ 	.short	0x0008


	//----- nvinfo : EIATTR_SW_WAR
	.align		4
.L_33:
        /*0048*/ 	.byte	0x04, 0x36
        /*004a*/ 	.short	(.L_35 - .L_34)
.L_34:
        /*004c*/ 	.word	0x00000008
.L_35:


//--------------------- .nv.callgraph             --------------------------
	.section	.nv.callgraph,"",@"SHT_CUDA_CALLGRAPH"
	.align	4
	.sectionentsize	8
	.align		4
        /*0000*/ 	.word	0x00000000
	.align		4
        /*0004*/ 	.word	0xffffffff
	.align		4
        /*0008*/ 	.word	0x00000000
	.align		4
        /*000c*/ 	.word	0xfffffffe
	.align		4
        /*0010*/ 	.word	0x00000000
	.align		4
        /*0014*/ 	.word	0xfffffffd
	.align		4
        /*0018*/ 	.word	0x00000000
	.align		4
        /*001c*/ 	.word	0xfffffffc


//--------------------- .text._Z11calcular_piPfS_ --------------------------
	.section	.text._Z11calcular_piPfS_,"ax",@progbits
	.align	128
        .global         _Z11calcular_piPfS_
        .type           _Z11calcular_piPfS_,@function
        .size           _Z11calcular_piPfS_,(.L_x_16 - _Z11calcular_piPfS_)
        .other          _Z11calcular_piPfS_,@"STO_CUDA_ENTRY STV_DEFAULT"
_Z11calcular_piPfS_:
.text._Z11calcular_piPfS_:
[----:B------:R-:W-:Y:S01]  /*0000*/  LDC R1, c[0x0][0x37c] ;  /* 0x0000df00ff017b82 */ /* 0x000fe20000000800 */
[----:B------:R-:W0:Y:S07]  /*0010*/  S2R R5, SR_TID.X ;  /* 0x0000000000057919 */ /* 0x000e2e0000002100 */
[----:B------:R-:W1:Y:S01]  /*0020*/  LDC.64 R2, c[0x0][0x388] ;  /* 0x0000e200ff027b82 */ /* 0x000e620000000a00 */
[----:B------:R-:W2:Y:S01]  /*0030*/  LDCU.64 UR4, c[0x0][0x358] ;  /* 0x00006b00ff0477ac */ /* 0x000ea20008000a00 */
[----:B------:R-:W-:Y:S01]  /*0040*/  BSSY.RECONVERGENT B0, `(.L_x_0) ;  /* 0x0000015000007945 */ /* 0x000fe20003800200 */
[C---:B0-----:R-:W-:Y:S01]  /*0050*/  IMAD R0, R5.reuse, R5, R5 ;  /* 0x0000000505007224 */ /* 0x041fe200078e0205 */
[C---:B------:R-:W-:Y:S01]  /*0060*/  ISETP.GT.U32.AND P4, PT, R5.reuse, 0x3f, PT ;  /* 0x0000003f0500780c */ /* 0x040fe20003f84070 */
[C---:B-1----:R-:W-:Y:S01]  /*0070*/  IMAD.WIDE.U32 R2, R5.reuse, 0x4, R2 ;  /* 0x0000000405027825 */ /* 0x042fe200078e0002 */
[----:B------:R-:W-:-:S02]  /*0080*/  ISETP.GT.U32.AND P3, PT, R5, 0x1f, PT ;  /* 0x0000001f0500780c */ /* 0x000fc40003f64070 */
[C---:B------:R-:W-:Y:S02]  /*0090*/  IADD3 R0, PT, PT, R5.reuse, 0x1, R0 ;  /* 0x0000000105007810 */ /* 0x040fe40007ffe000 */
[C---:B------:R-:W-:Y:S02]  /*00a0*/  ISETP.GT.U32.AND P2, PT, R5.reuse, 0xf, PT ;  /* 0x0000000f0500780c */ /* 0x040fe40003f44070 */
[C---:B------:R-:W-:Y:S02]  /*00b0*/  ISETP.GE.U32.AND P5, PT, R0.reuse, 0x2, PT ;  /* 0x000000020000780c */ /* 0x040fe40003fa6070 */
[C---:B------:R-:W-:Y:S02]  /*00c0*/  ISETP.GT.U32.AND P1, PT, R5.reuse, 0x7, PT ;  /* 0x000000070500780c */ /* 0x040fe40003f24070 */
[----:B------:R-:W-:Y:S02]  /*00d0*/  SEL R0, R0, RZ, !P5 ;  /* 0x000000ff00007207 */ /* 0x000fe40006800000 */
[----:B------:R-:W-:-:S02]  /*00e0*/  ISETP.GT.U32.AND P0, PT, R5, 0x3, PT ;  /* 0x000000030500780c */ /* 0x000fc40003f04070 */
[C---:B------:R-:W-:Y:S02]  /*00f0*/  ISETP.GT.U32.AND P5, PT, R5.reuse, 0x1, PT ;  /* 0x000000010500780c */ /* 0x040fe40003fa4070 */
[----:B------:R-:W-:Y:S02]  /*0100*/  ISETP.NE.AND P6, PT, R5, RZ, PT ;  /* 0x000000ff0500720c */ /* 0x000fe40003fc5270 */
[----:B------:R-:W-:-:S05]  /*0110*/  I2FP.F32.U32 R5, R0 ;  /* 0x0000000000057245 */ /* 0x000fca0000201000 */
[----:B--2---:R0:W-:Y:S01]  /*0120*/  STG.E desc[UR4][R2.64], R5 ;  /* 0x0000000502007986 */ /* 0x0041e2000c101904 */
[----:B------:R-:W-:Y:S06]  /*0130*/  BAR.SYNC.DEFER_BLOCKING 0x0 ;  /* 0x0000000000007b1d */ /* 0x000fec0000010000 */
[----:B------:R-:W-:Y:S05]  /*0140*/  @P4 BRA `(.L_x_1) ;  /* 0x0000000000104947 */ /* 0x000fea0003800000 */
[----:B------:R-:W2:Y:S04]  /*0150*/  LDG.E R0, desc[UR4][R2.64] ;  /* 0x0000000402007981 */ /* 0x000ea8000c1e1900 */
[----:B0-----:R-:W2:Y:S02]  /*0160*/  LDG.E R5, desc[UR4][R2.64+0x100] ;  /* 0x0001000402057981 */ /* 0x001ea4000c1e1900 */
[----:B--2---:R-:W-:-:S05]  /*0170*/  FADD R5, R0, R5 ;  /* 0x0000000500057221 */ /* 0x004fca0000000000 */
[----:B------:R1:W-:Y:S02]  /*0180*/  STG.E desc[UR4][R2.64], R5 ;  /* 0x0000000502007986 */ /* 0x0003e4000c101904 */
.L_x_1:
[----:B------:R-:W-:Y:S05]  /*0190*/  BSYNC.RECONVERGENT B0 ;  /* 0x0000000000007941 */ /* 0x000fea0003800200 */
.L_x_0:
[----:B------:R-:W-:Y:S06]  /*01a0*/  BAR.SYNC.DEFER_BLOCKING 0x0 ;  /* 0x0000000000007b1d */ /* 0x000fec0000010000 */
[----:B------:R-:W-:Y:S04]  /*01b0*/  BSSY.RECONVERGENT B0, `(.L_x_2) ;  /* 0x0000006000007945 */ /* 0x000fe80003800200 */
[----:B------:R-:W-:Y:S05]  /*01c0*/  @P3 BRA `(.L_x_3) ;  /* 0x0000000000103947 */ /* 0x000fea0003800000 */
[----:B------:R-:W2:Y:S04]  /*01d0*/  LDG.E R0, desc[UR4][R2.64] ;  /* 0x0000000402007981 */ /* 0x000ea8000c1e1900 */
[----:B01----:R-:W2:Y:S02]  /*01e0*/  LDG.E R5, desc[UR4][R2.64+0x80] ;  /* 0x0000800402057981 */ /* 0x003ea4000c1e1900 */
[----:B--2---:R-:W-:-:S05]  /*01f0*/  FADD R5, R0, R5 ;  /* 0x0000000500057221 */ /* 0x004fca0000000000 */
[----:B------:R2:W-:Y:S02]  /*0200*/  STG.E desc[UR4][R2.64], R5 ;  /* 0x0000000502007986 */ /* 0x0005e4000c101904 */
.L_x_3:
[----:B------:R-:W-:Y:S05]  /*0210*/  BSYNC.RECONVERGENT B0 ;  /* 0x0000000000007941 */ /* 0x000fea0003800200 */
.L_x_2:
[----:B------:R-:W-:Y:S06]  /*0220*/  BAR.SYNC.DEFER_BLOCKING 0x0 ;  /* 0x0000000000007b1d */ /* 0x000fec0000010000 */
[----:B------:R-:W-:Y:S04]  /*0230*/  BSSY.RECONVERGENT B0, `(.L_x_4) ;  /* 0x0000006000007945 */ /* 0x000fe80003800200 */
[----:B------:R-:W-:Y:S05]  /*0240*/  @P2 BRA `(.L_x_5) ;  /* 0x0000000000102947 */ /* 0x000fea0003800000 */
[----:B------:R-:W3:Y:S04]  /*0250*/  LDG.E R0, desc[UR4][R2.64] ;  /* 0x0000000402007981 */ /* 0x000ee8000c1e1900 */
[----:B012---:R-:W3:Y:S02]  /*0260*/  LDG.E R5, desc[UR4][R2.64+0x40] ;  /* 0x0000400402057981 */ /* 0x007ee4000c1e1900 */
[----:B---3--:R-:W-:-:S05]  /*0270*/  FADD R5, R0, R5 ;  /* 0x0000000500057221 */ /* 0x008fca0000000000 */
[----:B------:R3:W-:Y:S02]  /*0280*/  STG.E desc[UR4][R2.64], R5 ;  /* 0x0000000502007986 */ /* 0x0007e4000c101904 */
.L_x_5:
[----:B------:R-:W-:Y:S05]  /*0290*/  BSYNC.RECONVERGENT B0 ;  /* 0x0000000000007941 */ /* 0x000fea0003800200 */
.L_x_4:
[----:B------:R-:W-:Y:S06]  /*02a0*/  BAR.SYNC.DEFER_BLOCKING 0x0 ;  /* 0x0000000000007b1d */ /* 0x000fec0000010000 */
[----:B------:R-:W-:Y:S04]  /*02b0*/  BSSY.RECONVERGENT B0, `(.L_x_6) ;  /* 0x0000006000007945 */ /* 0x000fe80003800200 */
[----:B------:R-:W-:Y:S05]  /*02c0*/  @P1 BRA `(.L_x_7) ;  /* 0x0000000000101947 */ /* 0x000fea0003800000 */
[----:B------:R-:W4:Y:S04]  /*02d0*/  LDG.E R0, desc[UR4][R2.64] ;  /* 0x0000000402007981 */ /* 0x000f28000c1e1900 */
[----:B0123--:R-:W4:Y:S02]  /*02e0*/  LDG.E R5, desc[UR4][R2.64+0x20] ;  /* 0x0000200402057981 */ /* 0x00ff24000c1e1900 */
[----:B----4-:R-:W-:-:S05]  /*02f0*/  FADD R5, R0, R5 ;  /* 0x0000000500057221 */ /* 0x010fca0000000000 */
[----:B------:R4:W-:Y:S02]  /*0300*/  STG.E desc[UR4][R2.64], R5 ;  /* 0x0000000502007986 */ /* 0x0009e4000c101904 */
.L_x_7:
[----:B------:R-:W-:Y:S05]  /*0310*/  BSYNC.RECONVERGENT B0 ;  /* 0x0000000000007941 */ /* 0x000fea0003800200 */
.L_x_6:
[----:B------:R-:W-:Y:S06]  /*0320*/  BAR.SYNC.DEFER_BLOCKING 0x0 ;  /* 0x0000000000007b1d */ /* 0x000fec0000010000 */
[----:B------:R-:W-:Y:S04]  /*0330*/  BSSY.RECONVERGENT B0, `(.L_x_8) ;  /* 0x0000006000007945 */ /* 0x000fe80003800200 */
[----:B------:R-:W-:Y:S05]  /*0340*/  @P0 BRA `(.L_x_9) ;  /* 0x0000000000100947 */ /* 0x000fea0003800000 */
[----:B------:R-:W5:Y:S04]  /*0350*/  LDG.E R0, desc[UR4][R2.64] ;  /* 0x0000000402007981 */ /* 0x000f68000c1e1900 */
[----:B01234-:R-:W5:Y:S02]  /*0360*/  LDG.E R5, desc[UR4][R2.64+0x10] ;  /* 0x0000100402057981 */ /* 0x01ff64000c1e1900 */
[----:B-----5:R-:W-:-:S05]  /*0370*/  FADD R5, R0, R5 ;  /* 0x0000000500057221 */ /* 0x020fca0000000000 */
[----:B------:R0:W-:Y:S02]  /*0380*/  STG.E desc[UR4][R2.64], R5 ;  /* 0x0000000502007986 */ /* 0x0001e4000c101904 */
.L_x_9:
[----:B------:R-:W-:Y:S05]  /*0390*/  BSYNC.RECONVERGENT B0 ;  /* 0x0000000000007941 */ /* 0x000fea0003800200 */
.L_x_8:
[----:B------:R-:W-:Y:S06]  /*03a0*/  BAR.SYNC.DEFER_BLOCKING 0x0 ;  /* 0x0000000000007b1d */ /* 0x000fec0000010000 */
[----:B------:R-:W-:Y:S04]  /*03b0*/  BSSY.RECONVERGENT B0, `(.L_x_10) ;  /* 0x0000006000007945 */ /* 0x000fe80003800200 */
[----:B------:R-:W-:Y:S05]  /*03c0*/  @P5 BRA `(.L_x_11) ;  /* 0x0000000000105947 */ /* 0x000fea0003800000 */
[----:B------:R-:W5:Y:S04]  /*03d0*/  LDG.E R0, desc[UR4][R2.64] ;  /* 0x0000000402007981 */ /* 0x000f68000c1e1900 */
[----:B01234-:R-:W5:Y:S02]  /*03e0*/  LDG.E R5, desc[UR4][R2.64+0x8] ;  /* 0x0000080402057981 */ /* 0x01ff64000c1e1900 */
[----:B-----5:R-:W-:-:S05]  /*03f0*/  FADD R5, R0, R5 ;  /* 0x0000000500057221 */ /* 0x020fca0000000000 */
[----:B------:R0:W-:Y:S02]  /*0400*/  STG.E desc[UR4][R2.64], R5 ;  /* 0x0000000502007986 */ /* 0x0001e4000c101904 */
.L_x_11:
[----:B------:R-:W-:Y:S05]  /*0410*/  BSYNC.RECONVERGENT B0 ;  /* 0x0000000000007941 */ /* 0x000fea0003800200 */
.L_x_10:
[----:B------:R-:W-:Y:S06]  /*0420*/  BAR.SYNC.DEFER_BLOCKING 0x0 ;  /* 0x0000000000007b1d */ /* 0x000fec0000010000 */
[----:B------:R-:W-:Y:S04]  /*0430*/  BSSY.RECONVERGENT B0, `(.L_x_12) ;  /* 0x0000007000007945 */ /* 0x000fe80003800200 */
[----:B------:R-:W-:Y:S05]  /*0440*/  @P6 BRA `(.L_x_13) ;  /* 0x0000000000146947 */ /* 0x000fea0003800000 */
[----:B01234-:R-:W0:Y:S01]  /*0450*/  LDC.64 R4, c[0x0][0x388] ;  /* 0x0000e200ff047b82 */ /* 0x01fe220000000a00 */
[----:B------:R-:W2:Y:S04]  /*0460*/  LDG.E R0, desc[UR4][R2.64] ;  /* 0x0000000402007981 */ /* 0x000ea8000c1e1900 */
[----:B0-----:R-:W2:Y:S02]  /*0470*/  LDG.E R5, desc[UR4][R4.64+0x4] ;  /* 0x0000040404057981 */ /* 0x001ea4000c1e1900 */
[----:B--2---:R-:W-:-:S05]  /*0480*/  FADD R7, R0, R5 ;  /* 0x0000000500077221 */ /* 0x004fca0000000000 */
[----:B------:R0:W-:Y:S02]  /*0490*/  STG.E desc[UR4][R2.64], R7 ;  /* 0x0000000702007986 */ /* 0x0001e4000c101904 */
.L_x_13:
[----:B------:R-:W-:Y:S05]  /*04a0*/  BSYNC.RECONVERGENT B0 ;  /* 0x0000000000007941 */ /* 0x000fea0003800200 */
.L_x_12:
[----:B------:R-:W-:Y:S06]  /*04b0*/  BAR.SYNC.DEFER_BLOCKING 0x0 ;  /* 0x0000000000007b1d */ /* 0x000fec0000010000 */
[----:B------:R-:W-:Y:S05]  /*04c0*/  @P6 EXIT ;  /* 0x000000000000694d */ /* 0x000fea0003800000 */
[----:B01234-:R-:W0:Y:S02]  /*04d0*/  LDC.64 R4, c[0x0][0x388] ;  /* 0x0000e200ff047b82 */ /* 0x01fe240000000a00 */
[----:B0-----:R-:W2:Y:S06]  /*04e0*/  LDG.E R5, desc[UR4][R4.64] ;  /* 0x0000000404057981 */ /* 0x001eac000c1e1900 */
[----:B------:R-:W2:Y:S02]  /*04f0*/  LDC.64 R2, c[0x0][0x380] ;  /* 0x0000e000ff027b82 */ /* 0x000ea40000000a00 */
[----:B--2---:R-:W-:Y:S01]  /*0500*/  STG.E desc[UR4][R2.64], R5 ;  /* 0x0000000502007986 */ /* 0x004fe2000c101904 */
[----:B------:R-:W-:Y:S05]  /*0510*/  EXIT ;  /* 0x000000000000794d */ /* 0x000fea0003800000 */
.L_x_14:
[----:B------:R-:W-:-:S00]  /*0520*/  BRA `(.L_x_14) ;  /* 0xfffffffc00fc7947 */ /* 0x000fc0000383ffff */
[----:B------:R-:W-:-:S00]  /*0530*/  NOP ;  /* 0x0000000000007918 */ /* 0x000fc00000000000 */
        /* <DEDUP_REMOVED lines=12> */
.L_x_16:


//--------------------- .text._Z18calcular_pi_sharedPf --------------------------
	.section	.text._Z18calcular_pi_sharedPf,"ax",@progbits
	.align	128
        .global         _Z18calcular_pi_sharedPf
        .type           _Z18calcular_pi_sharedPf,@function
        .size           _Z18calcular_pi_sharedPf,(.L_x_17 - _Z18calcular_pi_sharedPf)
        .other          _Z18calcular_pi_sharedPf,@"STO_CUDA_ENTRY STV_DEFAULT"
_Z18calcular_pi_sharedPf:
.text._Z18calcular_pi_sharedPf:
[----:B------:R-:W-:Y:S01]  /*0000*/  LDC R1, c[0x0][0x37c] ;  /* 0x0000df00ff017b82 */ /* 0x000fe20000000800 */
[----:B------:R-:W0:Y:S07]  /*0010*/  S2R R7, SR_TID.X ;  /* 0x0000000000077919 */ /* 0x000e2e0000002100 */
[----:B------:R-:W1:Y:S01]  /*0020*/  S2UR UR5, SR_CgaCtaId ;  /* 0x00000000000579c3 */ /* 0x000e620000008800 */
[----:B------:R-:W-:Y:S02]  /*0030*/  UMOV UR4, 0x400 ;  /* 0x0000040000047882 */ /* 0x000fe40000000000 */
[----:B-1----:R-:W-:Y:S01]  /*0040*/  ULEA UR4, UR5, UR4, 0x18 ;  /* 0x0000000405047291 */ /* 0x002fe2000f8ec0ff */
[----:B0-----:R-:W-:-:S05]  /*0050*/  IMAD R0, R7, R7, R7 ;  /* 0x0000000707007224 */ /* 0x001fca00078e0207 */
[C---:B------:R-:W-:Y:S02]  /*0060*/  LEA R3, R7.reuse, UR4, 0x2 ;  /* 0x0000000407037c11 */ /* 0x040fe4000f8e10ff */
[C---:B------:R-:W-:Y:S02]  /*0070*/  ISETP.GT.U32.AND P0, PT, R7.reuse, 0x3f, PT ;  /* 0x0000003f0700780c */ /* 0x040fe40003f04070 */
[----:B------:R-:W-:-:S04]  /*0080*/  IADD3 R0, PT, PT, R7, 0x1, R0 ;  /* 0x0000000107007810 */ /* 0x000fc80007ffe000 */
[----:B------:R-:W-:-:S04]  /*0090*/  ISETP.GE.U32.AND P1, PT, R0, 0x2, PT ;  /* 0x000000020000780c */ /* 0x000fc80003f26070 */
[----:B------:R-:W-:Y:S02]  /*00a0*/  SEL R0, R0, RZ, !P1 ;  /* 0x000000ff00007207 */ /* 0x000fe40004800000 */
[----:B------:R-:W-:Y:S02]  /*00b0*/  ISETP.GT.U32.AND P1, PT, R7, 0x1f, PT ;  /* 0x0000001f0700780c */ /* 0x000fe40003f24070 */
[----:B------:R-:W-:-:S05]  /*00c0*/  I2FP.F32.U32 R0, R0 ;  /* 0x0000000000007245 */ /* 0x000fca0000201000 */
[----:B------:R-:W-:Y:S01]  /*00d0*/  STS [R3], R0 ;  /* 0x0000000003007388 */ /* 0x000fe20000000800 */
[----:B------:R-:W-:Y:S06]  /*00e0*/  BAR.SYNC.DEFER_BLOCKING 0x0 ;  /* 0x0000000000007b1d */ /* 0x000fec0000010000 */
[----:B------:R-:W-:Y:S04]  /*00f0*/  @!P0 LDS R2, [R3] ;  /* 0x0000000003028984 */ /* 0x000fe80000000800 */
[----:B------:R-:W0:Y:S02]  /*0100*/  @!P0 LDS R5, [R3+0x100] ;  /* 0x0001000003058984 */ /* 0x000e240000000800 */
[----:B0-----:R-:W-:-:S05]  /*0110*/  @!P0 FADD R2, R2, R5 ;  /* 0x0000000502028221 */ /* 0x001fca0000000000 */
[----:B------:R-:W-:Y:S01]  /*0120*/  @!P0 STS [R3], R2 ;  /* 0x0000000203008388 */ /* 0x000fe20000000800 */
[----:B------:R-:W-:Y:S01]  /*0130*/  BAR.SYNC.DEFER_BLOCKING 0x0 ;  /* 0x0000000000007b1d */ /* 0x000fe20000010000 */
[----:B------:R-:W-:-:S05]  /*0140*/  ISETP.GT.U32.AND P0, PT, R7, 0xf, PT ;  /* 0x0000000f0700780c */ /* 0x000fca0003f04070 */
        /* <DEDUP_REMOVED lines=23> */
[----:B------:R-:W-:-:S05]  /*02c0*/  ISETP.NE.AND P0, PT, R7, RZ, PT ;  /* 0x000000ff0700720c */ /* 0x000fca0003f05270 */
[----:B------:R-:W-:Y:S04]  /*02d0*/  @!P1 LDS R0, [R3] ;  /* 0x0000000003009984 */ /* 0x000fe80000000800 */
[----:B------:R-:W0:Y:S02]  /*02e0*/  @!P1 LDS R5, [R3+0x8] ;  /* 0x0000080003059984 */ /* 0x000e240000000800 */
[----:B0-----:R-:W-:-:S05]  /*02f0*/  @!P1 FADD R0, R0, R5 ;  /* 0x0000000500009221 */ /* 0x001fca0000000000 */
[----:B------:R-:W-:Y:S01]  /*0300*/  @!P1 STS [R3], R0 ;  /* 0x0000000003009388 */ /* 0x000fe20000000800 */
[----:B------:R-:W-:Y:S06]  /*0310*/  BAR.SYNC.DEFER_BLOCKING 0x0 ;  /* 0x0000000000007b1d */ /* 0x000fec0000010000 */
[----:B------:R-:W-:Y:S04]  /*0320*/  @!P0 LDS R2, [R3] ;  /* 0x0000000003028984 */ /* 0x000fe80000000800 */
[----:B------:R-:W0:Y:S02]  /*0330*/  @!P0 LDS R5, [UR4+0x4] ;  /* 0x00000404ff058984 */ /* 0x000e240008000800 */
[----:B0-----:R-:W-:-:S05]  /*0340*/  @!P0 FADD R2, R2, R5 ;  /* 0x0000000502028221 */ /* 0x001fca0000000000 */
[----:B------:R0:W-:Y:S01]  /*0350*/  @!P0 STS [R3], R2 ;  /* 0x0000000203008388 */ /* 0x0001e20000000800 */
[----:B------:R-:W-:Y:S06]  /*0360*/  BAR.SYNC.DEFER_BLOCKING 0x0 ;  /* 0x0000000000007b1d */ /* 0x000fec0000010000 */
[----:B------:R-:W-:Y:S05]  /*0370*/  @P0 EXIT ;  /* 0x000000000000094d */ /* 0x000fea0003800000 */
[----:B------:R-:W1:Y:S01]  /*0380*/  LDS R5, [UR4] ;  /* 0x00000004ff057984 */ /* 0x000e620008000800 */
[----:B0-----:R-:W1:Y:S01]  /*0390*/  LDC.64 R2, c[0x0][0x380] ;  /* 0x0000e000ff027b82 */ /* 0x001e620000000a00 */
[----:B------:R-:W1:Y:S02]  /*03a0*/  LDCU.64 UR6, c[0x0][0x358] ;  /* 0x00006b00ff0677ac */ /* 0x000e640008000a00 */
[----:B-1----:R-:W-:Y:S01]  /*03b0*/  STG.E desc[UR6][R2.64], R5 ;  /* 0x0000000502007986 */ /* 0x002fe2000c101906 */
[----:B------:R-:W-:Y:S05]  /*03c0*/  EXIT ;  /* 0x000000000000794d */ /* 0x000fea0003800000 */
.L_x_15:
        /* <DEDUP_REMOVED lines=11> */
.L_x_17:


//--------------------- .nv.shared.reserved.0     --------------------------
	.section	.nv.shared.reserved.0,"aw",@nobits
	.weak		__nv_reservedSMEM_offset_0_alias
	.size		__nv_reservedSMEM_offset_0_alias, 0, 64
	.other		__nv_reservedSMEM_offset_0_alias,@"STO_CUDA_RESERVED_SHARED STV_DEFAULT"
__nv_reservedSMEM_offset_0_alias:
	.zero		0
	.zero		64


//--------------------- .nv.shared._Z18calcular_pi_sharedPf --------------------------
	.section	.nv.shared._Z18calcular_pi_sharedPf,"aw",@nobits
	.sectionflags	@""
	.align	4
.nv.shared._Z18calcular_pi_sharedPf:
	.zero		1536


//--------------------- .nv.constant0._Z11calcular_piPfS_ --------------------------
	.section	.nv.constant0._Z11calcular_piPfS_,"a",@progbits
	.sectionflags	@""
	.align	4
.nv.constant0._Z11calcular_piPfS_:
	.zero		912


//--------------------- .nv.constant0._Z18calcular_pi_sharedPf --------------------------
	.section	.nv.constant0._Z18calcular_pi_sharedPf,"a",@progbits
	.sectionflags	@""
	.align	4
.nv.constant0._Z18calcular_pi_sharedPf:
	.zero		904


//--------------------- SYMBOLS --------------------------

	.type		.nv.reservedSmem.offset0,@object
	.size		.nv.reservedSmem.offset0,0x4
	.type		.nv.reservedSmem.cap,@object
	.size		.nv.reservedSmem.cap,0x4
